//
// Generated by NVIDIA NVVM Compiler
//
// Compiler Build ID: CL-36424714
// Cuda compilation tools, release 13.0, V13.0.88
// Based on NVVM 20.0.0
//

.version 9.0
.target sm_100
.address_size 64

	// .globl	_Z4initjP17curandStateXORWOW
.global .align 4 .b8 precalc_xorwow_matrix[102400];
.global .align 4 .b8 precalc_xorwow_offset_matrix[102400];
.global .align 4 .b8 mrg32k3aM1[2304];
.global .align 4 .b8 mrg32k3aM2[2304];
.global .align 4 .b8 mrg32k3aM1SubSeq[2016];
.global .align 4 .b8 mrg32k3aM2SubSeq[2016];
.global .align 4 .b8 mrg32k3aM1Seq[2304];
.global .align 4 .b8 mrg32k3aM2Seq[2304];
.const .align 8 .b8 __cr_lgamma_table[72];

.visible .entry _Z4initjP17curandStateXORWOW(
	.param .u32 _Z4initjP17curandStateXORWOW_param_0,
	.param .u64 .ptr .align 1 _Z4initjP17curandStateXORWOW_param_1
)
{
	.reg .pred 	%p<24>;
	.reg .b32 	%r<409>;
	.reg .b64 	%rd<18>;

	ld.param.u32 	%r182, [_Z4initjP17curandStateXORWOW_param_0];
	ld.param.u64 	%rd8, [_Z4initjP17curandStateXORWOW_param_1];
	cvta.to.global.u64 	%rd9, %rd8;
	mov.u32 	%r183, %tid.x;
	mov.u32 	%r184, %ctaid.x;
	mov.u32 	%r185, %ntid.x;
	mad.lo.s32 	%r186, %r184, %r185, %r183;
	cvt.s64.s32 	%rd17, %r186;
	mul.wide.s32 	%rd10, %r186, 48;
	add.s64 	%rd2, %rd9, %rd10;
	xor.b32  	%r187, %r182, -1429050551;
	mul.lo.s32 	%r188, %r187, 1099087573;
	add.s32 	%r189, %r188, -638133224;
	add.s32 	%r190, %r188, 123456789;
	st.global.v2.u32 	[%rd2], {%r189, %r190};
	xor.b32  	%r191, %r188, 362436069;
	mov.b32 	%r192, -123459836;
	st.global.v2.u32 	[%rd2+8], {%r191, %r192};
	add.s32 	%r193, %r188, 5783321;
	mov.b32 	%r194, -589760388;
	st.global.v2.u32 	[%rd2+16], {%r194, %r193};
	setp.eq.s32 	%p1, %r186, 0;
	@%p1 bra 	$L__BB0_42;
	mov.b32 	%r315, 0;
	mov.u64 	%rd12, precalc_xorwow_matrix;
$L__BB0_2:
	and.b64  	%rd4, %rd17, 3;
	setp.eq.s64 	%p2, %rd4, 0;
	@%p2 bra 	$L__BB0_41;
	mul.wide.u32 	%rd11, %r315, 3200;
	add.s64 	%rd5, %rd12, %rd11;
	cvt.u32.u64 	%r2, %rd4;
	mov.b32 	%r316, 0;
$L__BB0_4:
	mov.b32 	%r329, 0;
	mov.u32 	%r330, %r329;
	mov.u32 	%r331, %r329;
	mov.u32 	%r332, %r329;
	mov.u32 	%r333, %r329;
	mov.u32 	%r322, %r329;
$L__BB0_5:
	mul.wide.u32 	%rd13, %r322, 4;
	add.s64 	%rd14, %rd2, %rd13;
	ld.global.u32 	%r10, [%rd14+4];
	shl.b32 	%r11, %r322, 5;
	mov.b32 	%r328, 0;
$L__BB0_6:
	.pragma "nounroll";
	shr.u32 	%r199, %r10, %r328;
	and.b32  	%r200, %r199, 1;
	setp.eq.b32 	%p3, %r200, 1;
	not.pred 	%p4, %p3;
	add.s32 	%r201, %r11, %r328;
	mul.lo.s32 	%r202, %r201, 5;
	mul.wide.u32 	%rd15, %r202, 4;
	add.s64 	%rd6, %rd5, %rd15;
	@%p4 bra 	$L__BB0_8;
	ld.global.u32 	%r203, [%rd6];
	xor.b32  	%r333, %r333, %r203;
	ld.global.u32 	%r204, [%rd6+4];
	xor.b32  	%r332, %r332, %r204;
	ld.global.u32 	%r205, [%rd6+8];
	xor.b32  	%r331, %r331, %r205;
	ld.global.u32 	%r206, [%rd6+12];
	xor.b32  	%r330, %r330, %r206;
	ld.global.u32 	%r207, [%rd6+16];
	xor.b32  	%r329, %r329, %r207;
$L__BB0_8:
	and.b32  	%r209, %r199, 2;
	setp.eq.s32 	%p5, %r209, 0;
	@%p5 bra 	$L__BB0_10;
	ld.global.u32 	%r210, [%rd6+20];
	xor.b32  	%r333, %r333, %r210;
	ld.global.u32 	%r211, [%rd6+24];
	xor.b32  	%r332, %r332, %r211;
	ld.global.u32 	%r212, [%rd6+28];
	xor.b32  	%r331, %r331, %r212;
	ld.global.u32 	%r213, [%rd6+32];
	xor.b32  	%r330, %r330, %r213;
	ld.global.u32 	%r214, [%rd6+36];
	xor.b32  	%r329, %r329, %r214;
$L__BB0_10:
	and.b32  	%r216, %r199, 4;
	setp.eq.s32 	%p6, %r216, 0;
	@%p6 bra 	$L__BB0_12;
	ld.global.u32 	%r217, [%rd6+40];
	xor.b32  	%r333, %r333, %r217;
	ld.global.u32 	%r218, [%rd6+44];
	xor.b32  	%r332, %r332, %r218;
	ld.global.u32 	%r219, [%rd6+48];
	xor.b32  	%r331, %r331, %r219;
	ld.global.u32 	%r220, [%rd6+52];
	xor.b32  	%r330, %r330, %r220;
	ld.global.u32 	%r221, [%rd6+56];
	xor.b32  	%r329, %r329, %r221;
$L__BB0_12:
	and.b32  	%r223, %r199, 8;
	setp.eq.s32 	%p7, %r223, 0;
	@%p7 bra 	$L__BB0_14;
	ld.global.u32 	%r224, [%rd6+60];
	xor.b32  	%r333, %r333, %r224;
	ld.global.u32 	%r225, [%rd6+64];
	xor.b32  	%r332, %r332, %r225;
	ld.global.u32 	%r226, [%rd6+68];
	xor.b32  	%r331, %r331, %r226;
	ld.global.u32 	%r227, [%rd6+72];
	xor.b32  	%r330, %r330, %r227;
	ld.global.u32 	%r228, [%rd6+76];
	xor.b32  	%r329, %r329, %r228;
$L__BB0_14:
	and.b32  	%r230, %r199, 16;
	setp.eq.s32 	%p8, %r230, 0;
	@%p8 bra 	$L__BB0_16;
	ld.global.u32 	%r231, [%rd6+80];
	xor.b32  	%r333, %r333, %r231;
	ld.global.u32 	%r232, [%rd6+84];
	xor.b32  	%r332, %r332, %r232;
	ld.global.u32 	%r233, [%rd6+88];
	xor.b32  	%r331, %r331, %r233;
	ld.global.u32 	%r234, [%rd6+92];
	xor.b32  	%r330, %r330, %r234;
	ld.global.u32 	%r235, [%rd6+96];
	xor.b32  	%r329, %r329, %r235;
$L__BB0_16:
	and.b32  	%r237, %r199, 32;
	setp.eq.s32 	%p9, %r237, 0;
	@%p9 bra 	$L__BB0_18;
	ld.global.u32 	%r238, [%rd6+100];
	xor.b32  	%r333, %r333, %r238;
	ld.global.u32 	%r239, [%rd6+104];
	xor.b32  	%r332, %r332, %r239;
	ld.global.u32 	%r240, [%rd6+108];
	xor.b32  	%r331, %r331, %r240;
	ld.global.u32 	%r241, [%rd6+112];
	xor.b32  	%r330, %r330, %r241;
	ld.global.u32 	%r242, [%rd6+116];
	xor.b32  	%r329, %r329, %r242;
$L__BB0_18:
	and.b32  	%r244, %r199, 64;
	setp.eq.s32 	%p10, %r244, 0;
	@%p10 bra 	$L__BB0_20;
	ld.global.u32 	%r245, [%rd6+120];
	xor.b32  	%r333, %r333, %r245;
	ld.global.u32 	%r246, [%rd6+124];
	xor.b32  	%r332, %r332, %r246;
	ld.global.u32 	%r247, [%rd6+128];
	xor.b32  	%r331, %r331, %r247;
	ld.global.u32 	%r248, [%rd6+132];
	xor.b32  	%r330, %r330, %r248;
	ld.global.u32 	%r249, [%rd6+136];
	xor.b32  	%r329, %r329, %r249;
$L__BB0_20:
	and.b32  	%r251, %r199, 128;
	setp.eq.s32 	%p11, %r251, 0;
	@%p11 bra 	$L__BB0_22;
	ld.global.u32 	%r252, [%rd6+140];
	xor.b32  	%r333, %r333, %r252;
	ld.global.u32 	%r253, [%rd6+144];
	xor.b32  	%r332, %r332, %r253;
	ld.global.u32 	%r254, [%rd6+148];
	xor.b32  	%r331, %r331, %r254;
	ld.global.u32 	%r255, [%rd6+152];
	xor.b32  	%r330, %r330, %r255;
	ld.global.u32 	%r256, [%rd6+156];
	xor.b32  	%r329, %r329, %r256;
$L__BB0_22:
	and.b32  	%r258, %r199, 256;
	setp.eq.s32 	%p12, %r258, 0;
	@%p12 bra 	$L__BB0_24;
	ld.global.u32 	%r259, [%rd6+160];
	xor.b32  	%r333, %r333, %r259;
	ld.global.u32 	%r260, [%rd6+164];
	xor.b32  	%r332, %r332, %r260;
	ld.global.u32 	%r261, [%rd6+168];
	xor.b32  	%r331, %r331, %r261;
	ld.global.u32 	%r262, [%rd6+172];
	xor.b32  	%r330, %r330, %r262;
	ld.global.u32 	%r263, [%rd6+176];
	xor.b32  	%r329, %r329, %r263;
$L__BB0_24:
	and.b32  	%r265, %r199, 512;
	setp.eq.s32 	%p13, %r265, 0;
	@%p13 bra 	$L__BB0_26;
	ld.global.u32 	%r266, [%rd6+180];
	xor.b32  	%r333, %r333, %r266;
	ld.global.u32 	%r267, [%rd6+184];
	xor.b32  	%r332, %r332, %r267;
	ld.global.u32 	%r268, [%rd6+188];
	xor.b32  	%r331, %r331, %r268;
	ld.global.u32 	%r269, [%rd6+192];
	xor.b32  	%r330, %r330, %r269;
	ld.global.u32 	%r270, [%rd6+196];
	xor.b32  	%r329, %r329, %r270;
$L__BB0_26:
	and.b32  	%r272, %r199, 1024;
	setp.eq.s32 	%p14, %r272, 0;
	@%p14 bra 	$L__BB0_28;
	ld.global.u32 	%r273, [%rd6+200];
	xor.b32  	%r333, %r333, %r273;
	ld.global.u32 	%r274, [%rd6+204];
	xor.b32  	%r332, %r332, %r274;
	ld.global.u32 	%r275, [%rd6+208];
	xor.b32  	%r331, %r331, %r275;
	ld.global.u32 	%r276, [%rd6+212];
	xor.b32  	%r330, %r330, %r276;
	ld.global.u32 	%r277, [%rd6+216];
	xor.b32  	%r329, %r329, %r277;
$L__BB0_28:
	and.b32  	%r279, %r199, 2048;
	setp.eq.s32 	%p15, %r279, 0;
	@%p15 bra 	$L__BB0_30;
	ld.global.u32 	%r280, [%rd6+220];
	xor.b32  	%r333, %r333, %r280;
	ld.global.u32 	%r281, [%rd6+224];
	xor.b32  	%r332, %r332, %r281;
	ld.global.u32 	%r282, [%rd6+228];
	xor.b32  	%r331, %r331, %r282;
	ld.global.u32 	%r283, [%rd6+232];
	xor.b32  	%r330, %r330, %r283;
	ld.global.u32 	%r284, [%rd6+236];
	xor.b32  	%r329, %r329, %r284;
$L__BB0_30:
	and.b32  	%r286, %r199, 4096;
	setp.eq.s32 	%p16, %r286, 0;
	@%p16 bra 	$L__BB0_32;
	ld.global.u32 	%r287, [%rd6+240];
	xor.b32  	%r333, %r333, %r287;
	ld.global.u32 	%r288, [%rd6+244];
	xor.b32  	%r332, %r332, %r288;
	ld.global.u32 	%r289, [%rd6+248];
	xor.b32  	%r331, %r331, %r289;
	ld.global.u32 	%r290, [%rd6+252];
	xor.b32  	%r330, %r330, %r290;
	ld.global.u32 	%r291, [%rd6+256];
	xor.b32  	%r329, %r329, %r291;
$L__BB0_32:
	and.b32  	%r293, %r199, 8192;
	setp.eq.s32 	%p17, %r293, 0;
	@%p17 bra 	$L__BB0_34;
	ld.global.u32 	%r294, [%rd6+260];
	xor.b32  	%r333, %r333, %r294;
	ld.global.u32 	%r295, [%rd6+264];
	xor.b32  	%r332, %r332, %r295;
	ld.global.u32 	%r296, [%rd6+268];
	xor.b32  	%r331, %r331, %r296;
	ld.global.u32 	%r297, [%rd6+272];
	xor.b32  	%r330, %r330, %r297;
	ld.global.u32 	%r298, [%rd6+276];
	xor.b32  	%r329, %r329, %r298;
$L__BB0_34:
	and.b32  	%r300, %r199, 16384;
	setp.eq.s32 	%p18, %r300, 0;
	@%p18 bra 	$L__BB0_36;
	ld.global.u32 	%r301, [%rd6+280];
	xor.b32  	%r333, %r333, %r301;
	ld.global.u32 	%r302, [%rd6+284];
	xor.b32  	%r332, %r332, %r302;
	ld.global.u32 	%r303, [%rd6+288];
	xor.b32  	%r331, %r331, %r303;
	ld.global.u32 	%r304, [%rd6+292];
	xor.b32  	%r330, %r330, %r304;
	ld.global.u32 	%r305, [%rd6+296];
	xor.b32  	%r329, %r329, %r305;
$L__BB0_36:
	and.b32  	%r307, %r199, 32768;
	setp.eq.s32 	%p19, %r307, 0;
	@%p19 bra 	$L__BB0_38;
	ld.global.u32 	%r308, [%rd6+300];
	xor.b32  	%r333, %r333, %r308;
	ld.global.u32 	%r309, [%rd6+304];
	xor.b32  	%r332, %r332, %r309;
	ld.global.u32 	%r310, [%rd6+308];
	xor.b32  	%r331, %r331, %r310;
	ld.global.u32 	%r311, [%rd6+312];
	xor.b32  	%r330, %r330, %r311;
	ld.global.u32 	%r312, [%rd6+316];
	xor.b32  	%r329, %r329, %r312;
$L__BB0_38:
	add.s32 	%r328, %r328, 16;
	setp.ne.s32 	%p20, %r328, 32;
	@%p20 bra 	$L__BB0_6;
	mad.lo.s32 	%r313, %r322, -31, %r11;
	add.s32 	%r322, %r313, 1;
	setp.ne.s32 	%p21, %r322, 5;
	@%p21 bra 	$L__BB0_5;
	st.global.u32 	[%rd2+4], %r333;
	st.global.u32 	[%rd2+8], %r332;
	st.global.u32 	[%rd2+12], %r331;
	st.global.u32 	[%rd2+16], %r330;
	st.global.u32 	[%rd2+20], %r329;
	add.s32 	%r316, %r316, 1;
	setp.lt.u32 	%p22, %r316, %r2;
	@%p22 bra 	$L__BB0_4;
$L__BB0_41:
	shr.u64 	%rd7, %rd17, 2;
	add.s32 	%r315, %r315, 1;
	setp.gt.u64 	%p23, %rd17, 3;
	mov.u64 	%rd17, %rd7;
	@%p23 bra 	$L__BB0_2;
$L__BB0_42:
	mov.b32 	%r314, 0;
	st.global.v2.u32 	[%rd2+24], {%r314, %r314};
	st.global.u32 	[%rd2+32], %r314;
	mov.b64 	%rd16, 0;
	st.global.u64 	[%rd2+40], %rd16;
	ret;

}
	// .globl	_Z7randomsP17curandStateXORWOWPi
.visible .entry _Z7randomsP17curandStateXORWOWPi(
	.param .u64 .ptr .align 1 _Z7randomsP17curandStateXORWOWPi_param_0,
	.param .u64 .ptr .align 1 _Z7randomsP17curandStateXORWOWPi_param_1
)
{
	.reg .b32 	%r<24>;
	.reg .b64 	%rd<9>;

	ld.param.u64 	%rd1, [_Z7randomsP17curandStateXORWOWPi_param_0];
	ld.param.u64 	%rd2, [_Z7randomsP17curandStateXORWOWPi_param_1];
	cvta.to.global.u64 	%rd3, %rd2;
	cvta.to.global.u64 	%rd4, %rd1;
	mov.u32 	%r1, %tid.x;
	mov.u32 	%r2, %ctaid.x;
	mov.u32 	%r3, %ntid.x;
	mad.lo.s32 	%r4, %r2, %r3, %r1;
	mul.wide.s32 	%rd5, %r4, 48;
	add.s64 	%rd6, %rd4, %rd5;
	ld.global.v2.u32 	{%r5, %r6}, [%rd6];
	shr.u32 	%r7, %r6, 2;
	xor.b32  	%r8, %r7, %r6;
	ld.global.v2.u32 	{%r9, %r10}, [%rd6+8];
	ld.global.v2.u32 	{%r11, %r12}, [%rd6+16];
	st.global.v2.u32 	[%rd6+8], {%r10, %r11};
	shl.b32 	%r13, %r12, 4;
	shl.b32 	%r14, %r8, 1;
	xor.b32  	%r15, %r14, %r13;
	xor.b32  	%r16, %r15, %r8;
	xor.b32  	%r17, %r16, %r12;
	st.global.v2.u32 	[%rd6+16], {%r12, %r17};
	add.s32 	%r18, %r5, 362437;
	st.global.v2.u32 	[%rd6], {%r18, %r9};
	add.s32 	%r19, %r17, %r18;
	mul.hi.u32 	%r20, %r19, 1374389535;
	shr.u32 	%r21, %r20, 5;
	mul.lo.s32 	%r22, %r21, 100;
	sub.s32 	%r23, %r19, %r22;
	mul.wide.s32 	%rd7, %r4, 4;
	add.s64 	%rd8, %rd3, %rd7;
	st.global.u32 	[%rd8], %r23;
	ret;

}


// ===== COMPILED SASS (sm_100) =====

	.target	sm_100

	.elftype	@"ET_EXEC"


//--------------------- .note.nv.tkinfo           --------------------------
	.section	.note.nv.tkinfo,"",@"SHT_NOTE"
	.sectionflags	@"SHF_NOTE_NV_TKINFO"
	.tkinfo
        /*0018*/ 	.word	0x00000002
        /*0030*/ 	.string	""
        /*0030*/ 	.string	"ptxas"
        /*0030*/ 	.string	"Cuda compilation tools, release 13.0, V13.0.88"
        /*0030*/ 	.string	"Build cuda_13.0.r13.0/compiler.36424714_0"
        /*0030*/ 	.string	"-arch sm_100 -m 64 "



//--------------------- .note.nv.cuinfo           --------------------------
	.section	.note.nv.cuinfo,"",@"SHT_NOTE"
	.sectionflags	@"SHF_NOTE_NV_CUINFO"
        /*0018*/ 	.short	0x0002
        /*001a*/ 	.short	0x0064
        /*001c*/ 	.short	0x0082
	.zero		2


//--------------------- .nv.info                  --------------------------
	.section	.nv.info,"",@"SHT_CUDA_INFO"
	.align	4


	//----- nvinfo : EIATTR_REGCOUNT
	.align		4
        /*0000*/ 	.byte	0x04, 0x2f
        /*0002*/ 	.short	(.L_10 - .L_9)
	.align		4
.L_9:
        /*0004*/ 	.word	index@(_Z4initjP17curandStateXORWOW)
        /*0008*/ 	.word	0x0000001f


	//----- nvinfo : EIATTR_FRAME_SIZE
	.align		4
.L_10:
        /*000c*/ 	.byte	0x04, 0x11
        /*000e*/ 	.short	(.L_12 - .L_11)
	.align		4
.L_11:
        /*0010*/ 	.word	index@(_Z4initjP17curandStateXORWOW)
        /*0014*/ 	.word	0x00000000


	//----- nvinfo : EIATTR_REGCOUNT
	.align		4
.L_12:
        /*0018*/ 	.byte	0x04, 0x2f
        /*001a*/ 	.short	(.L_14 - .L_13)
	.align		4
.L_13:
        /*001c*/ 	.word	index@(_Z7randomsP17curandStateXORWOWPi)
        /*0020*/ 	.word	0x00000016


	//----- nvinfo : EIATTR_FRAME_SIZE
	.align		4
.L_14:
        /*0024*/ 	.byte	0x04, 0x11
        /*0026*/ 	.short	(.L_16 - .L_15)
	.align		4
.L_15:
        /*0028*/ 	.word	index@(_Z7randomsP17curandStateXORWOWPi)
        /*002c*/ 	.word	0x00000000


	//----- nvinfo : EIATTR_MIN_STACK_SIZE
	.align		4
.L_16:
        /*0030*/ 	.byte	0x04, 0x12
        /*0032*/ 	.short	(.L_18 - .L_17)
	.align		4
.L_17:
        /*0034*/ 	.word	index@(_Z7randomsP17curandStateXORWOWPi)
        /*0038*/ 	.word	0x00000000


	//----- nvinfo : EIATTR_MIN_STACK_SIZE
	.align		4
.L_18:
        /*003c*/ 	.byte	0x04, 0x12
        /*003e*/ 	.short	(.L_20 - .L_19)
	.align		4
.L_19:
        /*0040*/ 	.word	index@(_Z4initjP17curandStateXORWOW)
        /*0044*/ 	.word	0x00000000
.L_20:


//--------------------- .nv.compat                --------------------------
	.section	.nv.compat,"",@"SHT_CUDA_COMPAT_INFO"
	.align	4
        /*0000*/ 	.byte	0x02, 0x09, 0x00, 0x00, 0x02, 0x02, 0x01, 0x00, 0x02, 0x05, 0x05, 0x00, 0x03, 0x07, 0x01, 0x01
        /*0010*/ 	.byte	0x02, 0x03, 0x00, 0x00, 0x02, 0x06, 0x01, 0x00, 0x04, 0x0b, 0x08, 0x00, 0x09, 0x00, 0x00, 0x00
        /*0020*/ 	.byte	0x00, 0x00, 0x00, 0x00


//--------------------- .nv.info._Z7randomsP17curandStateXORWOWPi --------------------------
	.section	.nv.info._Z7randomsP17curandStateXORWOWPi,"",@"SHT_CUDA_INFO"
	.sectionflags	@""
	.align	4


	//----- nvinfo : EIATTR_CUDA_API_VERSION
	.align		4
        /*0000*/ 	.byte	0x04, 0x37
        /*0002*/ 	.short	(.L_22 - .L_21)
.L_21:
        /*0004*/ 	.word	0x00000082


	//----- nvinfo : EIATTR_KPARAM_INFO
	.align		4
.L_22:
        /*0008*/ 	.byte	0x04, 0x17
        /*000a*/ 	.short	(.L_24 - .L_23)
.L_23:
        /*000c*/ 	.word	0x00000000
        /*0010*/ 	.short	0x0001
        /*0012*/ 	.short	0x0008
        /*0014*/ 	.byte	0x00, 0xf5, 0x21, 0x00


	//----- nvinfo : EIATTR_KPARAM_INFO
	.align		4
.L_24:
        /*0018*/ 	.byte	0x04, 0x17
        /*001a*/ 	.short	(.L_26 - .L_25)
.L_25:
        /*001c*/ 	.word	0x00000000
        /*0020*/ 	.short	0x0000
        /*0022*/ 	.short	0x0000
        /*0024*/ 	.byte	0x00, 0xf5, 0x21, 0x00


	//----- nvinfo : EIATTR_SPARSE_MMA_MASK
	.align		4
.L_26:
        /*0028*/ 	.byte	0x03, 0x50
        /*002a*/ 	.short	0x0000


	//----- nvinfo : EIATTR_MAXREG_COUNT
	.align		4
        /*002c*/ 	.byte	0x03, 0x1b
        /*002e*/ 	.short	0x00ff


	//----- nvinfo : EIATTR_MERCURY_ISA_VERSION
	.align		4
        /*0030*/ 	.byte	0x03, 0x5f
        /*0032*/ 	.short	0x0101


	//----- nvinfo : EIATTR_VRC_CTA_INIT_COUNT
	.align		4
        /*0034*/ 	.byte	0x02, 0x4a
	.zero		1
	.zero		1


	//----- nvinfo : EIATTR_EXIT_INSTR_OFFSETS
	.align		4
        /*0038*/ 	.byte	0x04, 0x1c
        /*003a*/ 	.short	(.L_28 - .L_27)


	//   ....[0]....
.L_27:
        /*003c*/ 	.word	0x00000200


	//----- nvinfo : EIATTR_CBANK_PARAM_SIZE
	.align		4
.L_28:
        /*0040*/ 	.byte	0x03, 0x19
        /*0042*/ 	.short	0x0010


	//----- nvinfo : EIATTR_PARAM_CBANK
	.align		4
        /*0044*/ 	.byte	0x04, 0x0a
        /*0046*/ 	.short	(.L_30 - .L_29)
	.align		4
.L_29:
        /*0048*/ 	.word	index@(.nv.constant0._Z7randomsP17curandStateXORWOWPi)
        /*004c*/ 	.short	0x0380
        /*004e*/ 	.short	0x0010


	//----- nvinfo : EIATTR_SW_WAR
	.align		4
.L_30:
        /*0050*/ 	.byte	0x04, 0x36
        /*0052*/ 	.short	(.L_32 - .L_31)
.L_31:
        /*0054*/ 	.word	0x00000008
.L_32:


//--------------------- .nv.info._Z4initjP17curandStateXORWOW --------------------------
	.section	.nv.info._Z4initjP17curandStateXORWOW,"",@"SHT_CUDA_INFO"
	.sectionflags	@""
	.align	4


	//----- nvinfo : EIATTR_CUDA_API_VERSION
	.align		4
        /*0000*/ 	.byte	0x04, 0x37
        /*0002*/ 	.short	(.L_34 - .L_33)
.L_33:
        /*0004*/ 	.word	0x00000082


	//----- nvinfo : EIATTR_KPARAM_INFO
	.align		4
.L_34:
        /*0008*/ 	.byte	0x04, 0x17
        /*000a*/ 	.short	(.L_36 - .L_35)
.L_35:
        /*000c*/ 	.word	0x00000000
        /*0010*/ 	.short	0x0001
        /*0012*/ 	.short	0x0008
        /*0014*/ 	.byte	0x00, 0xf5, 0x21, 0x00


	//----- nvinfo : EIATTR_KPARAM_INFO
	.align		4
.L_36:
        /*0018*/ 	.byte	0x04, 0x17
        /*001a*/ 	.short	(.L_38 - .L_37)
.L_37:
        /*001c*/ 	.word	0x00000000
        /*0020*/ 	.short	0x0000
        /*0022*/ 	.short	0x0000
        /*0024*/ 	.byte	0x00, 0xf0, 0x11, 0x00


	//----- nvinfo : EIATTR_SPARSE_MMA_MASK
	.align		4
.L_38:
        /*0028*/ 	.byte	0x03, 0x50
        /*002a*/ 	.short	0x0000


	//----- nvinfo : EIATTR_MAXREG_COUNT
	.align		4
        /*002c*/ 	.byte	0x03, 0x1b
        /*002e*/ 	.short	0x00ff


	//----- nvinfo : EIATTR_MERCURY_ISA_VERSION
	.align		4
        /*0030*/ 	.byte	0x03, 0x5f
        /*0032*/ 	.short	0x0101


	//----- nvinfo : EIATTR_VRC_CTA_INIT_COUNT
	.align		4
        /*0034*/ 	.byte	0x02, 0x4a
	.zero		1
	.zero		1


	//----- nvinfo : EIATTR_EXIT_INSTR_OFFSETS
	.align		4
        /*0038*/ 	.byte	0x04, 0x1c
        /*003a*/ 	.short	(.L_40 - .L_39)


	//   ....[0]....
.L_39:
        /*003c*/ 	.word	0x00000eb0


	//----- nvinfo : EIATTR_CRS_STACK_SIZE
	.align		4
.L_40:
        /*0040*/ 	.byte	0x04, 0x1e
        /*0042*/ 	.short	(.L_42 - .L_41)
.L_41:
        /*0044*/ 	.word	0x00000000


	//----- nvinfo : EIATTR_CBANK_PARAM_SIZE
	.align		4
.L_42:
        /*0048*/ 	.byte	0x03, 0x19
        /*004a*/ 	.short	0x0010


	//----- nvinfo : EIATTR_PARAM_CBANK
	.align		4
        /*004c*/ 	.byte	0x04, 0x0a
        /*004e*/ 	.short	(.L_44 - .L_43)
	.align		4
.L_43:
        /*0050*/ 	.word	index@(.nv.constant0._Z4initjP17curandStateXORWOW)
        /*0054*/ 	.short	0x0380
        /*0056*/ 	.short	0x0010


	//----- nvinfo : EIATTR_SW_WAR
	.align		4
.L_44:
        /*0058*/ 	.byte	0x04, 0x36
        /*005a*/ 	.short	(.L_46 - .L_45)
.L_45:
        /*005c*/ 	.word	0x00000008
.L_46:


//--------------------- .nv.callgraph             --------------------------
	.section	.nv.callgraph,"",@"SHT_CUDA_CALLGRAPH"
	.align	4
	.sectionentsize	8
	.align		4
        /*0000*/ 	.word	0x00000000
	.align		4
        /*0004*/ 	.word	0xffffffff
	.align		4
        /*0008*/ 	.word	0x00000000
	.align		4
        /*000c*/ 	.word	0xfffffffe
	.align		4
        /*0010*/ 	.word	0x00000000
	.align		4
        /*0014*/ 	.word	0xfffffffd
	.align		4
        /*0018*/ 	.word	0x00000000
	.align		4
        /*001c*/ 	.word	0xfffffffc


//--------------------- .nv.constant4             --------------------------
	.section	.nv.constant4,"a",@progbits
	.align	8
	.align		8
.nv.constant4:
        /*0000*/ 	.dword	precalc_xorwow_matrix
	.align		8
        /*0008*/ 	.dword	precalc_xorwow_offset_matrix
	.align		8
        /*0010*/ 	.dword	mrg32k3aM1
	.align		8
        /*0018*/ 	.dword	mrg32k3aM2
	.align		8
        /*0020*/ 	.dword	mrg32k3aM1SubSeq
	.align		8
        /*0028*/ 	.dword	mrg32k3aM2SubSeq
	.align		8
        /*0030*/ 	.dword	mrg32k3aM1Seq
	.align		8
        /*0038*/ 	.dword	mrg32k3aM2Seq


//--------------------- .nv.constant3             --------------------------
	.section	.nv.constant3,"a",@progbits
	.align	8
.nv.constant3:
	.type		__cr_lgamma_table,@object
	.size		__cr_lgamma_table,(.L_8 - __cr_lgamma_table)
__cr_lgamma_table:
        /*0000*/ 	.byte	0x00, 0x00, 0x00, 0x00, 0x00, 0x00, 0x00, 0x00, 0x00, 0x00, 0x00, 0x00, 0x00, 0x00, 0x00, 0x00
        /*0010*/ 	.byte	0xef, 0x39, 0xfa, 0xfe, 0x42, 0x2e, 0xe6, 0x3f, 0x02, 0x20, 0x2a, 0xfa, 0x0b, 0xab, 0xfc, 0x3f
        /*0020*/ 	.byte	0xf9, 0x2c, 0x92, 0x7c, 0xa7, 0x6c, 0x09, 0x40, 0xc9, 0x79, 0x44, 0x3c, 0x64, 0x26, 0x13, 0x40
        /*0030*/ 	.byte	0xca, 0x01, 0xcf, 0x3a, 0x27, 0x51, 0x1a, 0x40, 0x30, 0xcc, 0x2d, 0xf3, 0xe1, 0x0c, 0x21, 0x40
        /*0040*/ 	.byte	0x0d, 0xb7, 0xfc, 0x82, 0x8e, 0x35, 0x25, 0x40
.L_8:


//--------------------- .text._Z7randomsP17curandStateXORWOWPi --------------------------
	.section	.text._Z7randomsP17curandStateXORWOWPi,"ax",@progbits
	.align	128
        .global         _Z7randomsP17curandStateXORWOWPi
        .type           _Z7randomsP17curandStateXORWOWPi,@function
        .size           _Z7randomsP17curandStateXORWOWPi,(.L_x_10 - _Z7randomsP17curandStateXORWOWPi)
        .other          _Z7randomsP17curandStateXORWOWPi,@"STO_CUDA_ENTRY STV_DEFAULT"
_Z7randomsP17curandStateXORWOWPi:
.text._Z7randomsP17curandStateXORWOWPi:
[----:B------:R-:W-:Y:S01]  /*0000*/  LDC R1, c[0x0][0x37c] ;  /* 0x0000df00ff017b82 */ /* 0x000fe20000000800 */
[----:B------:R-:W0:Y:S07]  /*0010*/  S2R R11, SR_TID.X ;  /* 0x00000000000b7919 */ /* 0x000e2e0000002100 */
[----:B------:R-:W0:Y:S01]  /*0020*/  S2UR UR6, SR_CTAID.X ;  /* 0x00000000000679c3 */ /* 0x000e220000002500 */
[----:B------:R-:W1:Y:S07]  /*0030*/  LDCU.64 UR4, c[0x0][0x358] ;  /* 0x00006b00ff0477ac */ /* 0x000e6e0008000a00 */
[----:B------:R-:W0:Y:S08]  /*0040*/  LDC R0, c[0x0][0x360] ;  /* 0x0000d800ff007b82 */ /* 0x000e300000000800 */
[----:B------:R-:W2:Y:S01]  /*0050*/  LDC.64 R2, c[0x0][0x380] ;  /* 0x0000e000ff027b82 */ /* 0x000ea20000000a00 */
[----:B0-----:R-:W-:-:S04]  /*0060*/  IMAD R11, R0, UR6, R11 ;  /* 0x00000006000b7c24 */ /* 0x001fc8000f8e020b */
[----:B--2---:R-:W-:-:S05]  /*0070*/  IMAD.WIDE R2, R11, 0x30, R2 ;  /* 0x000000300b027825 */ /* 0x004fca00078e0202 */
[----:B-1----:R-:W2:Y:S04]  /*0080*/  LDG.E.64 R12, desc[UR4][R2.64] ;  /* 0x00000004020c7981 */ /* 0x002ea8000c1e1b00 */
[----:B------:R-:W3:Y:S04]  /*0090*/  LDG.E.64 R4, desc[UR4][R2.64+0x10] ;  /* 0x0000100402047981 */ /* 0x000ee8000c1e1b00 */
[----:B------:R-:W4:Y:S01]  /*00a0*/  LDG.E.64 R6, desc[UR4][R2.64+0x8] ;  /* 0x0000080402067981 */ /* 0x000f22000c1e1b00 */
[----:B--2---:R-:W-:Y:S02]  /*00b0*/  SHF.R.U32.HI R0, RZ, 0x2, R13 ;  /* 0x00000002ff007819 */ /* 0x004fe4000001160d */
[----:B------:R-:W-:-:S02]  /*00c0*/  IADD3 R12, PT, PT, R12, 0x587c5, RZ ;  /* 0x000587c50c0c7810 */ /* 0x000fc40007ffe0ff */
[----:B------:R-:W-:Y:S01]  /*00d0*/  LOP3.LUT R0, R0, R13, RZ, 0x3c, !PT ;  /* 0x0000000d00007212 */ /* 0x000fe200078e3cff */
[----:B---3--:R-:W-:Y:S01]  /*00e0*/  IMAD.SHL.U32 R9, R5, 0x10, RZ ;  /* 0x0000001005097824 */ /* 0x008fe200078e00ff */
[----:B------:R-:W-:Y:S01]  /*00f0*/  MOV R17, R4 ;  /* 0x0000000400117202 */ /* 0x000fe20000000f00 */
[----:B------:R-:W-:Y:S01]  /*0100*/  IMAD.MOV.U32 R18, RZ, RZ, R5 ;  /* 0x000000ffff127224 */ /* 0x000fe200078e0005 */
[----:B----4-:R-:W-:Y:S01]  /*0110*/  MOV R16, R7 ;  /* 0x0000000700107202 */ /* 0x010fe20000000f00 */
[----:B------:R-:W-:-:S04]  /*0120*/  IMAD.SHL.U32 R8, R0, 0x2, RZ ;  /* 0x0000000200087824 */ /* 0x000fc800078e00ff */
[----:B------:R-:W-:Y:S01]  /*0130*/  STG.E.64 desc[UR4][R2.64+0x8], R16 ;  /* 0x0000081002007986 */ /* 0x000fe2000c101b04 */
[----:B------:R-:W-:Y:S02]  /*0140*/  LOP3.LUT R0, R0, R8, R9, 0x96, !PT ;  /* 0x0000000800007212 */ /* 0x000fe400078e9609 */
[----:B------:R-:W0:Y:S02]  /*0150*/  LDC.64 R8, c[0x0][0x388] ;  /* 0x0000e200ff087b82 */ /* 0x000e240000000a00 */
[----:B------:R-:W-:-:S05]  /*0160*/  LOP3.LUT R19, R0, R5, RZ, 0x3c, !PT ;  /* 0x0000000500137212 */ /* 0x000fca00078e3cff */
[----:B------:R-:W-:Y:S01]  /*0170*/  IMAD.IADD R0, R19, 0x1, R12 ;  /* 0x0000000113007824 */ /* 0x000fe200078e020c */
[----:B------:R-:W-:Y:S03]  /*0180*/  STG.E.64 desc[UR4][R2.64+0x10], R18 ;  /* 0x0000101202007986 */ /* 0x000fe6000c101b04 */
[----:B------:R-:W-:-:S05]  /*0190*/  IMAD.HI.U32 R10, R0, 0x51eb851f, RZ ;  /* 0x51eb851f000a7827 */ /* 0x000fca00078e00ff */
[----:B------:R-:W-:-:S05]  /*01a0*/  SHF.R.U32.HI R13, RZ, 0x5, R10 ;  /* 0x00000005ff0d7819 */ /* 0x000fca000001160a */
[----:B------:R-:W-:Y:S01]  /*01b0*/  IMAD R15, R13, -0x64, R0 ;  /* 0xffffff9c0d0f7824 */ /* 0x000fe200078e0200 */
[----:B------:R-:W-:Y:S01]  /*01c0*/  MOV R13, R6 ;  /* 0x00000006000d7202 */ /* 0x000fe20000000f00 */
[----:B0-----:R-:W-:-:S04]  /*01d0*/  IMAD.WIDE R4, R11, 0x4, R8 ;  /* 0x000000040b047825 */ /* 0x001fc800078e0208 */
[----:B------:R-:W-:Y:S04]  /*01e0*/  STG.E.64 desc[UR4][R2.64], R12 ;  /* 0x0000000c02007986 */ /* 0x000fe8000c101b04 */
[----:B------:R-:W-:Y:S01]  /*01f0*/  STG.E desc[UR4][R4.64], R15 ;  /* 0x0000000f04007986 */ /* 0x000fe2000c101904 */
[----:B------:R-:W-:Y:S05]  /*0200*/  EXIT ;  /* 0x000000000000794d */ /* 0x000fea0003800000 */
.L_x_0:
[----:B------:R-:W-:-:S00]  /*0210*/  BRA `(.L_x_0) ;  /* 0xfffffffc00fc7947 */ /* 0x000fc0000383ffff */
[----:B------:R-:W-:-:S00]  /*0220*/  NOP ;  /* 0x0000000000007918 */ /* 0x000fc00000000000 */
        /* <DEDUP_REMOVED lines=13> */
.L_x_10:


//--------------------- .text._Z4initjP17curandStateXORWOW --------------------------
	.section	.text._Z4initjP17curandStateXORWOW,"ax",@progbits
	.align	128
        .global         _Z4initjP17curandStateXORWOW
        .type           _Z4initjP17curandStateXORWOW,@function
        .size           _Z4initjP17curandStateXORWOW,(.L_x_11 - _Z4initjP17curandStateXORWOW)
        .other          _Z4initjP17curandStateXORWOW,@"STO_CUDA_ENTRY STV_DEFAULT"
_Z4initjP17curandStateXORWOW:
.text._Z4initjP17curandStateXORWOW:
[----:B------:R-:W-:Y:S01]  /*0000*/  LDC R1, c[0x0][0x37c] ;  /* 0x0000df00ff017b82 */ /* 0x000fe20000000800 */
[----:B------:R-:W0:Y:S07]  /*0010*/  S2R R13, SR_TID.X ;  /* 0x00000000000d7919 */ /* 0x000e2e0000002100 */
[----:B------:R-:W1:Y:S01]  /*0020*/  LDC R0, c[0x0][0x380] ;  /* 0x0000e000ff007b82 */ /* 0x000e620000000800 */
[----:B------:R-:W2:Y:S01]  /*0030*/  LDCU.64 UR4, c[0x0][0x358] ;  /* 0x00006b00ff0477ac */ /* 0x000ea20008000a00 */
[----:B------:R-:W-:Y:S01]  /*0040*/  IMAD.MOV.U32 R5, RZ, RZ, -0x75bd8fc ;  /* 0xf8a42704ff057424 */ /* 0x000fe200078e00ff */
[----:B------:R-:W-:Y:S01]  /*0050*/  BSSY.RECONVERGENT B0, `(.L_x_1) ;  /* 0x00000e2000007945 */ /* 0x000fe20003800200 */
[----:B------:R-:W-:-:S04]  /*0060*/  IMAD.MOV.U32 R8, RZ, RZ, -0x23270784 ;  /* 0xdcd8f87cff087424 */ /* 0x000fc800078e00ff */
[----:B------:R-:W0:Y:S08]  /*0070*/  S2UR UR6, SR_CTAID.X ;  /* 0x00000000000679c3 */ /* 0x000e300000002500 */
[----:B------:R-:W0:Y:S08]  /*0080*/  LDC R2, c[0x0][0x360] ;  /* 0x0000d800ff027b82 */ /* 0x000e300000000800 */
[----:B------:R-:W3:Y:S01]  /*0090*/  LDC.64 R6, c[0x0][0x388] ;  /* 0x0000e200ff067b82 */ /* 0x000ee20000000a00 */
[----:B-1----:R-:W-:-:S05]  /*00a0*/  LOP3.LUT R0, R0, 0xaad26b49, RZ, 0x3c, !PT ;  /* 0xaad26b4900007812 */ /* 0x002fca00078e3cff */
[----:B------:R-:W-:-:S04]  /*00b0*/  IMAD R0, R0, 0x4182bed5, RZ ;  /* 0x4182bed500007824 */ /* 0x000fc800078e02ff */
[C---:B------:R-:W-:Y:S01]  /*00c0*/  VIADD R3, R0.reuse, 0x75bcd15 ;  /* 0x075bcd1500037836 */ /* 0x040fe20000000000 */
[C---:B------:R-:W-:Y:S01]  /*00d0*/  LOP3.LUT R4, R0.reuse, 0x159a55e5, RZ, 0x3c, !PT ;  /* 0x159a55e500047812 */ /* 0x040fe200078e3cff */
[----:B------:R-:W-:Y:S02]  /*00e0*/  VIADD R9, R0, 0x583f19 ;  /* 0x00583f1900097836 */ /* 0x000fe40000000000 */
[----:B0-----:R-:W-:Y:S02]  /*00f0*/  IMAD R13, R2, UR6, R13 ;  /* 0x00000006020d7c24 */ /* 0x001fe4000f8e020d */
[----:B------:R-:W-:-:S03]  /*0100*/  VIADD R2, R0, 0xd9f6dc18 ;  /* 0xd9f6dc1800027836 */ /* 0x000fc60000000000 */
[C---:B------:R-:W-:Y:S01]  /*0110*/  ISETP.NE.AND P0, PT, R13.reuse, RZ, PT ;  /* 0x000000ff0d00720c */ /* 0x040fe20003f05270 */
[----:B---3--:R-:W-:-:S05]  /*0120*/  IMAD.WIDE R6, R13, 0x30, R6 ;  /* 0x000000300d067825 */ /* 0x008fca00078e0206 */
[----:B--2---:R0:W-:Y:S04]  /*0130*/  STG.E.64 desc[UR4][R6.64], R2 ;  /* 0x0000000206007986 */ /* 0x0041e8000c101b04 */
[----:B------:R0:W-:Y:S04]  /*0140*/  STG.E.64 desc[UR4][R6.64+0x8], R4 ;  /* 0x0000080406007986 */ /* 0x0001e8000c101b04 */
[----:B------:R0:W-:Y:S01]  /*0150*/  STG.E.64 desc[UR4][R6.64+0x10], R8 ;  /* 0x0000100806007986 */ /* 0x0001e2000c101b04 */
[----:B------:R-:W-:Y:S05]  /*0160*/  @!P0 BRA `(.L_x_2) ;  /* 0x0000000c00408947 */ /* 0x000fea0003800000 */
[----:B------:R-:W-:Y:S01]  /*0170*/  SHF.R.S32.HI R0, RZ, 0x1f, R13 ;  /* 0x0000001fff007819 */ /* 0x000fe2000001140d */
[----:B------:R-:W-:-:S07]  /*0180*/  IMAD.MOV.U32 R12, RZ, RZ, RZ ;  /* 0x000000ffff0c7224 */ /* 0x000fce00078e00ff */
.L_x_8:
[----:B0-----:R-:W-:Y:S01]  /*0190*/  LOP3.LUT R2, R13, 0x3, RZ, 0xc0, !PT ;  /* 0x000000030d027812 */ /* 0x001fe200078ec0ff */
[----:B------:R-:W-:Y:S03]  /*01a0*/  BSSY.RECONVERGENT B1, `(.L_x_3) ;  /* 0x00000c6000017945 */ /* 0x000fe60003800200 */
[----:B------:R-:W-:-:S04]  /*01b0*/  ISETP.NE.U32.AND P0, PT, R2, RZ, PT ;  /* 0x000000ff0200720c */ /* 0x000fc80003f05070 */
[----:B------:R-:W-:-:S13]  /*01c0*/  ISETP.NE.AND.EX P0, PT, RZ, RZ, PT, P0 ;  /* 0x000000ffff00720c */ /* 0x000fda0003f05300 */
[----:B------:R-:W-:Y:S05]  /*01d0*/  @!P0 BRA `(.L_x_4) ;  /* 0x0000000c00088947 */ /* 0x000fea0003800000 */
[----:B------:R-:W0:Y:S01]  /*01e0*/  LDC.64 R8, c[0x4][RZ] ;  /* 0x01000000ff087b82 */ /* 0x000e220000000a00 */
[----:B------:R-:W-:Y:S02]  /*01f0*/  IMAD.MOV.U32 R14, RZ, RZ, RZ ;  /* 0x000000ffff0e7224 */ /* 0x000fe400078e00ff */
[----:B0-----:R-:W-:-:S07]  /*0200*/  IMAD.WIDE.U32 R8, R12, 0xc80, R8 ;  /* 0x00000c800c087825 */ /* 0x001fce00078e0008 */
.L_x_7:
[----:B0-----:R-:W-:Y:S01]  /*0210*/  IMAD.MOV.U32 R15, RZ, RZ, RZ ;  /* 0x000000ffff0f7224 */ /* 0x001fe200078e00ff */
[----:B------:R-:W-:Y:S01]  /*0220*/  CS2R R2, SRZ ;  /* 0x0000000000027805 */ /* 0x000fe2000001ff00 */
[----:B------:R-:W-:Y:S01]  /*0230*/  IMAD.MOV.U32 R17, RZ, RZ, RZ ;  /* 0x000000ffff117224 */ /* 0x000fe200078e00ff */
[----:B------:R-:W-:-:S07]  /*0240*/  CS2R R4, SRZ ;  /* 0x0000000000047805 */ /* 0x000fce000001ff00 */
.L_x_6:
[----:B------:R-:W-:-:S05]  /*0250*/  IMAD.WIDE.U32 R10, R17, 0x4, R6 ;  /* 0x00000004110a7825 */ /* 0x000fca00078e0006 */
[----:B------:R0:W5:Y:S01]  /*0260*/  LDG.E R16, desc[UR4][R10.64+0x4] ;  /* 0x000004040a107981 */ /* 0x000162000c1e1900 */
[----:B------:R-:W-:-:S07]  /*0270*/  IMAD.MOV.U32 R19, RZ, RZ, RZ ;  /* 0x000000ffff137224 */ /* 0x000fce00078e00ff */
.L_x_5:
[----:B-----5:R-:W-:Y:S01]  /*0280*/  SHF.R.U32.HI R24, RZ, R19, R16 ;  /* 0x00000013ff187219 */ /* 0x020fe20000011610 */
[----:B0-----:R-:W-:-:S03]  /*0290*/  IMAD.SHL.U32 R10, R17, 0x20, RZ ;  /* 0x00000020110a7824 */ /* 0x001fc600078e00ff */
[----:B------:R-:W-:Y:S01]  /*02a0*/  LOP3.LUT R11, R24, 0x1, RZ, 0xc0, !PT ;  /* 0x00000001180b7812 */ /* 0x000fe200078ec0ff */
[----:B------:R-:W-:-:S03]  /*02b0*/  IMAD.IADD R10, R10, 0x1, R19 ;  /* 0x000000010a0a7824 */ /* 0x000fc600078e0213 */
[----:B------:R-:W-:Y:S01]  /*02c0*/  ISETP.NE.U32.AND P0, PT, R11, 0x1, PT ;  /* 0x000000010b00780c */ /* 0x000fe20003f05070 */
[----:B------:R-:W-:-:S03]  /*02d0*/  IMAD R11, R10, 0x5, RZ ;  /* 0x000000050a0b7824 */ /* 0x000fc600078e02ff */
[----:B------:R-:W-:Y:S01]  /*02e0*/  R2P PR, R24, 0x7e ;  /* 0x0000007e18007804 */ /* 0x000fe20000000000 */
[----:B------:R-:W-:-:S08]  /*02f0*/  IMAD.WIDE.U32 R10, R11, 0x4, R8 ;  /* 0x000000040b0a7825 */ /* 0x000fd000078e0008 */
[----:B------:R-:W2:Y:S04]  /*0300*/  @!P0 LDG.E R18, desc[UR4][R10.64] ;  /* 0x000000040a128981 */ /* 0x000ea8000c1e1900 */
[----:B------:R-:W3:Y:S04]  /*0310*/  @!P0 LDG.E R20, desc[UR4][R10.64+0x10] ;  /* 0x000010040a148981 */ /* 0x000ee8000c1e1900 */
[----:B------:R-:W4:Y:S04]  /*0320*/  @P1 LDG.E R22, desc[UR4][R10.64+0x14] ;  /* 0x000014040a161981 */ /* 0x000f28000c1e1900 */
[----:B------:R-:W4:Y:S04]  /*0330*/  @P2 LDG.E R26, desc[UR4][R10.64+0x28] ;  /* 0x000028040a1a2981 */ /* 0x000f28000c1e1900 */
[----:B------:R-:W4:Y:S04]  /*0340*/  @!P0 LDG.E R21, desc[UR4][R10.64+0x4] ;  /* 0x000004040a158981 */ /* 0x000f28000c1e1900 */
[----:B------:R-:W4:Y:S04]  /*0350*/  @!P0 LDG.E R23, desc[UR4][R10.64+0xc] ;  /* 0x00000c040a178981 */ /* 0x000f28000c1e1900 */
[----:B------:R-:W4:Y:S04]  /*0360*/  @P1 LDG.E R25, desc[UR4][R10.64+0x18] ;  /* 0x000018040a191981 */ /* 0x000f28000c1e1900 */
[----:B------:R-:W4:Y:S04]  /*0370*/  @P3 LDG.E R28, desc[UR4][R10.64+0x3c] ;  /* 0x00003c040a1c3981 */ /* 0x000f28000c1e1900 */
[----:B------:R-:W4:Y:S01]  /*0380*/  @P6 LDG.E R27, desc[UR4][R10.64+0x7c] ;  /* 0x00007c040a1b6981 */ /* 0x000f22000c1e1900 */
[----:B--2---:R-:W-:-:S03]  /*0390*/  @!P0 LOP3.LUT R15, R15, R18, RZ, 0x3c, !PT ;  /* 0x000000120f0f8212 */ /* 0x004fc600078e3cff */
[----:B------:R-:W2:Y:S01]  /*03a0*/  @!P0 LDG.E R18, desc[UR4][R10.64+0x8] ;  /* 0x000008040a128981 */ /* 0x000ea2000c1e1900 */
[----:B---3--:R-:W-:-:S03]  /*03b0*/  @!P0 LOP3.LUT R3, R3, R20, RZ, 0x3c, !PT ;  /* 0x0000001403038212 */ /* 0x008fc600078e3cff */
[----:B------:R-:W3:Y:S01]  /*03c0*/  @P1 LDG.E R20, desc[UR4][R10.64+0x24] ;  /* 0x000024040a141981 */ /* 0x000ee2000c1e1900 */
[----:B----4-:R-:W-:-:S03]  /*03d0*/  @P1 LOP3.LUT R15, R15, R22, RZ, 0x3c, !PT ;  /* 0x000000160f0f1212 */ /* 0x010fc600078e3cff */
[----:B------:R-:W4:Y:S01]  /*03e0*/  @P2 LDG.E R22, desc[UR4][R10.64+0x38] ;  /* 0x000038040a162981 */ /* 0x000f22000c1e1900 */
[----:B------:R-:W-:-:S03]  /*03f0*/  @P2 LOP3.LUT R15, R15, R26, RZ, 0x3c, !PT ;  /* 0x0000001a0f0f2212 */ /* 0x000fc600078e3cff */
[----:B------:R-:W4:Y:S01]  /*0400*/  @P4 LDG.E R26, desc[UR4][R10.64+0x50] ;  /* 0x000050040a1a4981 */ /* 0x000f22000c1e1900 */
[----:B------:R-:W-:-:S03]  /*0410*/  @!P0 LOP3.LUT R4, R4, R21, RZ, 0x3c, !PT ;  /* 0x0000001504048212 */ /* 0x000fc600078e3cff */
[----:B------:R-:W4:Y:S01]  /*0420*/  @P1 LDG.E R21, desc[UR4][R10.64+0x20] ;  /* 0x000020040a151981 */ /* 0x000f22000c1e1900 */
[----:B------:R-:W-:-:S03]  /*0430*/  @!P0 LOP3.LUT R2, R2, R23, RZ, 0x3c, !PT ;  /* 0x0000001702028212 */ /* 0x000fc600078e3cff */
[----:B------:R-:W4:Y:S01]  /*0440*/  @P2 LDG.E R23, desc[UR4][R10.64+0x2c] ;  /* 0x00002c040a172981 */ /* 0x000f22000c1e1900 */
[----:B------:R-:W-:-:S03]  /*0450*/  @P1 LOP3.LUT R4, R4, R25, RZ, 0x3c, !PT ;  /* 0x0000001904041212 */ /* 0x000fc600078e3cff */
[----:B------:R-:W4:Y:S01]  /*0460*/  @P2 LDG.E R25, desc[UR4][R10.64+0x34] ;  /* 0x000034040a192981 */ /* 0x000f22000c1e1900 */
[----:B--2---:R-:W-:-:S03]  /*0470*/  @!P0 LOP3.LUT R5, R5, R18, RZ, 0x3c, !PT ;  /* 0x0000001205058212 */ /* 0x004fc600078e3cff */
[----:B------:R-:W2:Y:S01]  /*0480*/  @P1 LDG.E R18, desc[UR4][R10.64+0x1c] ;  /* 0x00001c040a121981 */ /* 0x000ea2000c1e1900 */
[----:B---3--:R-:W-:-:S03]  /*0490*/  @P1 LOP3.LUT R3, R3, R20, RZ, 0x3c, !PT ;  /* 0x0000001403031212 */ /* 0x008fc600078e3cff */
[----:B------:R-:W3:Y:S01]  /*04a0*/  @P2 LDG.E R20, desc[UR4][R10.64+0x30] ;  /* 0x000030040a142981 */ /* 0x000ee2000c1e1900 */
[----:B----4-:R-:W-:-:S03]  /*04b0*/  @P2 LOP3.LUT R3, R3, R22, RZ, 0x3c, !PT ;  /* 0x0000001603032212 */ /* 0x010fc600078e3cff */
[----:B------:R-:W4:Y:S01]  /*04c0*/  @P3 LDG.E R22, desc[UR4][R10.64+0x4c] ;  /* 0x00004c040a163981 */ /* 0x000f22000c1e1900 */
[----:B------:R-:W-:-:S04]  /*04d0*/  @P3 LOP3.LUT R15, R15, R28, RZ, 0x3c, !PT ;  /* 0x0000001c0f0f3212 */ /* 0x000fc800078e3cff */
[----:B------:R-:W-:Y:S02]  /*04e0*/  @P4 LOP3.LUT R15, R15, R26, RZ, 0x3c, !PT ;  /* 0x0000001a0f0f4212 */ /* 0x000fe400078e3cff */
[----:B------:R-:W-:Y:S01]  /*04f0*/  @P1 LOP3.LUT R2, R2, R21, RZ, 0x3c, !PT ;  /* 0x0000001502021212 */ /* 0x000fe200078e3cff */
[----:B------:R-:W4:Y:S04]  /*0500*/  @P5 LDG.E R26, desc[UR4][R10.64+0x64] ;  /* 0x000064040a1a5981 */ /* 0x000f28000c1e1900 */
[----:B------:R-:W4:Y:S01]  /*0510*/  @P3 LDG.E R21, desc[UR4][R10.64+0x40] ;  /* 0x000040040a153981 */ /* 0x000f22000c1e1900 */
[----:B------:R-:W-:Y:S02]  /*0520*/  @P2 LOP3.LUT R4, R4, R23, RZ, 0x3c, !PT ;  /* 0x0000001704042212 */ /* 0x000fe400078e3cff */
[----:B------:R-:W-:Y:S01]  /*0530*/  @P2 LOP3.LUT R2, R2, R25, RZ, 0x3c, !PT ;  /* 0x0000001902022212 */ /* 0x000fe200078e3cff */
[----:B------:R-:W4:Y:S04]  /*0540*/  @P3 LDG.E R23, desc[UR4][R10.64+0x48] ;  /* 0x000048040a173981 */ /* 0x000f28000c1e1900 */
[----:B------:R-:W4:Y:S01]  /*0550*/  @P4 LDG.E R25, desc[UR4][R10.64+0x54] ;  /* 0x000054040a194981 */ /* 0x000f22000c1e1900 */
[----:B--2---:R-:W-:-:S03]  /*0560*/  @P1 LOP3.LUT R5, R5, R18, RZ, 0x3c, !PT ;  /* 0x0000001205051212 */ /* 0x004fc600078e3cff */
[----:B------:R-:W2:Y:S01]  /*0570*/  @P3 LDG.E R18, desc[UR4][R10.64+0x44] ;  /* 0x000044040a123981 */ /* 0x000ea2000c1e1900 */
[----:B---3--:R-:W-:-:S03]  /*0580*/  @P2 LOP3.LUT R5, R5, R20, RZ, 0x3c, !PT ;  /* 0x0000001405052212 */ /* 0x008fc600078e3cff */
[----:B------:R-:W3:Y:S01]  /*0590*/  @P4 LDG.E R20, desc[UR4][R10.64+0x58] ;  /* 0x000058040a144981 */ /* 0x000ee2000c1e1900 */
[----:B----4-:R-:W-:-:S03]  /*05a0*/  @P3 LOP3.LUT R3, R3, R22, RZ, 0x3c, !PT ;  /* 0x0000001603033212 */ /* 0x010fc600078e3cff */
[----:B------:R-:W4:Y:S01]  /*05b0*/  @P4 LDG.E R22, desc[UR4][R10.64+0x60] ;  /* 0x000060040a164981 */ /* 0x000f22000c1e1900 */
[----:B------:R-:W-:Y:S02]  /*05c0*/  LOP3.LUT P0, RZ, R24, 0x80, RZ, 0xc0, !PT ;  /* 0x0000008018ff7812 */ /* 0x000fe4000780c0ff */
[----:B------:R-:W-:Y:S02]  /*05d0*/  @P5 LOP3.LUT R15, R15, R26, RZ, 0x3c, !PT ;  /* 0x0000001a0f0f5212 */ /* 0x000fe400078e3cff */
[----:B------:R-:W4:Y:S01]  /*05e0*/  @P6 LDG.E R26, desc[UR4][R10.64+0x78] ;  /* 0x000078040a1a6981 */ /* 0x000f22000c1e1900 */
[----:B------:R-:W-:-:S03]  /*05f0*/  @P3 LOP3.LUT R4, R4, R21, RZ, 0x3c, !PT ;  /* 0x0000001504043212 */ /* 0x000fc600078e3cff */
[----:B------:R-:W4:Y:S01]  /*0600*/  @P4 LDG.E R21, desc[UR4][R10.64+0x5c] ;  /* 0x00005c040a154981 */ /* 0x000f22000c1e1900 */
[----:B------:R-:W-:-:S03]  /*0610*/  @P3 LOP3.LUT R2, R2, R23, RZ, 0x3c, !PT ;  /* 0x0000001702023212 */ /* 0x000fc600078e3cff */
[----:B------:R-:W4:Y:S01]  /*0620*/  @P5 LDG.E R23, desc[UR4][R10.64+0x68] ;  /* 0x000068040a175981 */ /* 0x000f22000c1e1900 */
[----:B------:R-:W-:-:S03]  /*0630*/  @P4 LOP3.LUT R4, R4, R25, RZ, 0x3c, !PT ;  /* 0x0000001904044212 */ /* 0x000fc600078e3cff */
[----:B------:R-:W4:Y:S01]  /*0640*/  @P5 LDG.E R25, desc[UR4][R10.64+0x70] ;  /* 0x000070040a195981 */ /* 0x000f22000c1e1900 */
[----:B--2---:R-:W-:-:S03]  /*0650*/  @P3 LOP3.LUT R5, R5, R18, RZ, 0x3c, !PT ;  /* 0x0000001205053212 */ /* 0x004fc600078e3cff */
[----:B------:R-:W2:Y:S01]  /*0660*/  @P5 LDG.E R18, desc[UR4][R10.64+0x6c] ;  /* 0x00006c040a125981 */ /* 0x000ea2000c1e1900 */
[----:B---3--:R-:W-:-:S03]  /*0670*/  @P4 LOP3.LUT R5, R5, R20, RZ, 0x3c, !PT ;  /* 0x0000001405054212 */ /* 0x008fc600078e3cff */
[----:B------:R-:W3:Y:S01]  /*0680*/  @P5 LDG.E R20, desc[UR4][R10.64+0x74] ;  /* 0x000074040a145981 */ /* 0x000ee2000c1e1900 */
[----:B----4-:R-:W-:-:S03]  /*0690*/  @P4 LOP3.LUT R3, R3, R22, RZ, 0x3c, !PT ;  /* 0x0000001603034212 */ /* 0x010fc600078e3cff */
[----:B------:R-:W4:Y:S01]  /*06a0*/  @P0 LDG.E R22, desc[UR4][R10.64+0x8c] ;  /* 0x00008c040a160981 */ /* 0x000f22000c1e1900 */
[----:B------:R-:W-:-:S03]  /*06b0*/  @P6 LOP3.LUT R15, R15, R26, RZ, 0x3c, !PT ;  /* 0x0000001a0f0f6212 */ /* 0x000fc600078e3cff */
        /* <DEDUP_REMOVED lines=13> */
[----:B------:R-:W-:Y:S02]  /*0790*/  @P6 LOP3.LUT R4, R4, R27, RZ, 0x3c, !PT ;  /* 0x0000001b04046212 */ /* 0x000fe400078e3cff */
[----:B------:R-:W-:Y:S02]  /*07a0*/  @P6 LOP3.LUT R2, R2, R21, RZ, 0x3c, !PT ;  /* 0x0000001502026212 */ /* 0x000fe400078e3cff */
[----:B------:R-:W-:Y:S02]  /*07b0*/  @P0 LOP3.LUT R4, R4, R23, RZ, 0x3c, !PT ;  /* 0x0000001704040212 */ /* 0x000fe400078e3cff */
[----:B------:R-:W-:Y:S02]  /*07c0*/  @P0 LOP3.LUT R2, R2, R25, RZ, 0x3c, !PT ;  /* 0x0000001902020212 */ /* 0x000fe400078e3cff */
[----:B--2---:R-:W-:Y:S02]  /*07d0*/  @P6 LOP3.LUT R5, R5, R18, RZ, 0x3c, !PT ;  /* 0x0000001205056212 */ /* 0x004fe400078e3cff */
[----:B---3--:R-:W-:-:S02]  /*07e0*/  @P6 LOP3.LUT R3, R3, R20, RZ, 0x3c, !PT ;  /* 0x0000001403036212 */ /* 0x008fc400078e3cff */
[----:B----4-:R-:W-:Y:S02]  /*07f0*/  @P0 LOP3.LUT R5, R5, R22, RZ, 0x3c, !PT ;  /* 0x0000001605050212 */ /* 0x010fe400078e3cff */
[----:B------:R-:W-:Y:S02]  /*0800*/  @P0 LOP3.LUT R3, R3, R26, RZ, 0x3c, !PT ;  /* 0x0000001a03030212 */ /* 0x000fe400078e3cff */
[----:B------:R-:W-:-:S13]  /*0810*/  R2P PR, R24.B1, 0x7f ;  /* 0x0000007f18007804 */ /* 0x000fda0000001000 */
[----:B------:R-:W2:Y:S04]  /*0820*/  @P0 LDG.E R18, desc[UR4][R10.64+0xa0] ;  /* 0x0000a0040a120981 */ /* 0x000ea8000c1e1900 */
[----:B------:R-:W3:Y:S04]  /*0830*/  @P1 LDG.E R22, desc[UR4][R10.64+0xb4] ;  /* 0x0000b4040a161981 */ /* 0x000ee8000c1e1900 */
[----:B------:R-:W4:Y:S04]  /*0840*/  @P2 LDG.E R26, desc[UR4][R10.64+0xc8] ;  /* 0x0000c8040a1a2981 */ /* 0x000f28000c1e1900 */
[----:B------:R-:W4:Y:S04]  /*0850*/  @P3 LDG.E R28, desc[UR4][R10.64+0xdc] ;  /* 0x0000dc040a1c3981 */ /* 0x000f28000c1e1900 */
[----:B------:R-:W4:Y:S04]  /*0860*/  @P0 LDG.E R23, desc[UR4][R10.64+0xa4] ;  /* 0x0000a4040a170981 */ /* 0x000f28000c1e1900 */
[----:B------:R-:W4:Y:S04]  /*0870*/  @P0 LDG.E R20, desc[UR4][R10.64+0xa8] ;  /* 0x0000a8040a140981 */ /* 0x000f28000c1e1900 */
[----:B------:R-:W4:Y:S04]  /*0880*/  @P4 LDG.E R25, desc[UR4][R10.64+0xf0] ;  /* 0x0000f0040a194981 */ /* 0x000f28000c1e1900 */
        /* <DEDUP_REMOVED lines=21> */
[----:B------:R-:W-:Y:S02]  /*09e0*/  LOP3.LUT P0, RZ, R24, 0x8000, RZ, 0xc0, !PT ;  /* 0x0000800018ff7812 */ /* 0x000fe4000780c0ff */
[----:B----4-:R-:W-:Y:S01]  /*09f0*/  @P5 LOP3.LUT R15, R15, R26, RZ, 0x3c, !PT ;  /* 0x0000001a0f0f5212 */ /* 0x010fe200078e3cff */
[----:B------:R-:W4:Y:S04]  /*0a00*/  @P3 LDG.E R24, desc[UR4][R10.64+0xe4] ;  /* 0x0000e4040a183981 */ /* 0x000f28000c1e1900 */
[----:B------:R-:W2:Y:S01]  /*0a10*/  @P6 LDG.E R26, desc[UR4][R10.64+0x118] ;  /* 0x000118040a1a6981 */ /* 0x000ea2000c1e1900 */
        /* <DEDUP_REMOVED lines=8> */
[----:B---3--:R-:W-:-:S03]  /*0aa0*/  @P2 LOP3.LUT R3, R3, R22, RZ, 0x3c, !PT ;  /* 0x0000001603032212 */ /* 0x008fc600078e3cff */
[----:B------:R-:W3:Y:S01]  /*0ab0*/  @P4 LDG.E R22, desc[UR4][R10.64+0x100] ;  /* 0x000100040a164981 */ /* 0x000ee2000c1e1900 */
[----:B--2---:R-:W-:-:S03]  /*0ac0*/  @P6 LOP3.LUT R15, R15, R26, RZ, 0x3c, !PT ;  /* 0x0000001a0f0f6212 */ /* 0x004fc600078e3cff */
[----:B------:R-:W2:Y:S01]  /*0ad0*/  @P0 LDG.E R26, desc[UR4][R10.64+0x12c] ;  /* 0x00012c040a1a0981 */ /* 0x000ea2000c1e1900 */
[----:B----4-:R-:W-:-:S03]  /*0ae0*/  @P2 LOP3.LUT R2, R2, R23, RZ, 0x3c, !PT ;  /* 0x0000001702022212 */ /* 0x010fc600078e3cff */
[----:B------:R-:W4:Y:S01]  /*0af0*/  @P4 LDG.E R23, desc[UR4][R10.64+0xfc] ;  /* 0x0000fc040a174981 */ /* 0x000f22000c1e1900 */
[----:B------:R-:W-:-:S03]  /*0b00*/  @P2 LOP3.LUT R5, R5, R20, RZ, 0x3c, !PT ;  /* 0x0000001405052212 */ /* 0x000fc600078e3cff */
[----:B------:R-:W4:Y:S01]  /*0b10*/  @P4 LDG.E R20, desc[UR4][R10.64+0xf8] ;  /* 0x0000f8040a144981 */ /* 0x000f22000c1e1900 */
[----:B------:R-:W-:Y:S02]  /*0b20*/  @P3 LOP3.LUT R2, R2, R27, RZ, 0x3c, !PT ;  /* 0x0000001b02023212 */ /* 0x000fe400078e3cff */
[----:B------:R-:W-:Y:S01]  /*0b30*/  @P3 LOP3.LUT R4, R4, R25, RZ, 0x3c, !PT ;  /* 0x0000001904043212 */ /* 0x000fe200078e3cff */
[----:B------:R-:W4:Y:S01]  /*0b40*/  @P5 LDG.E R27, desc[UR4][R10.64+0x110] ;  /* 0x000110040a1b5981 */ /* 0x000f22000c1e1900 */
[----:B------:R-:W-:-:S03]  /*0b50*/  @P3 LOP3.LUT R5, R5, R24, RZ, 0x3c, !PT ;  /* 0x0000001805053212 */ /* 0x000fc600078e3cff */
[----:B------:R-:W4:Y:S04]  /*0b60*/  @P5 LDG.E R25, desc[UR4][R10.64+0x108] ;  /* 0x000108040a195981 */ /* 0x000f28000c1e1900 */
        /* <DEDUP_REMOVED lines=19> */
[----:B------:R-:W-:-:S05]  /*0ca0*/  VIADD R19, R19, 0x10 ;  /* 0x0000001013137836 */ /* 0x000fca0000000000 */
[----:B------:R-:W-:Y:S02]  /*0cb0*/  ISETP.NE.AND P1, PT, R19, 0x20, PT ;  /* 0x000000201300780c */ /* 0x000fe40003f25270 */
[----:B------:R-:W-:Y:S02]  /*0cc0*/  @P5 LOP3.LUT R3, R3, R18, RZ, 0x3c, !PT ;  /* 0x0000001203035212 */ /* 0x000fe400078e3cff */
[----:B------:R-:W-:Y:S02]  /*0cd0*/  @P6 LOP3.LUT R4, R4, R21, RZ, 0x3c, !PT ;  /* 0x0000001504046212 */ /* 0x000fe400078e3cff */
[----:B---3--:R-:W-:-:S04]  /*0ce0*/  @P6 LOP3.LUT R3, R3, R22, RZ, 0x3c, !PT ;  /* 0x0000001603036212 */ /* 0x008fc800078e3cff */
[----:B--2---:R-:W-:Y:S02]  /*0cf0*/  @P0 LOP3.LUT R3, R3, R26, RZ, 0x3c, !PT ;  /* 0x0000001a03030212 */ /* 0x004fe400078e3cff */
[----:B----4-:R-:W-:Y:S02]  /*0d00*/  @P6 LOP3.LUT R2, R2, R23, RZ, 0x3c, !PT ;  /* 0x0000001702026212 */ /* 0x010fe400078e3cff */
[----:B------:R-:W-:Y:S02]  /*0d10*/  @P6 LOP3.LUT R5, R5, R20, RZ, 0x3c, !PT ;  /* 0x0000001405056212 */ /* 0x000fe400078e3cff */
[----:B------:R-:W-:Y:S02]  /*0d20*/  @P0 LOP3.LUT R2, R2, R27, RZ, 0x3c, !PT ;  /* 0x0000001b02020212 */ /* 0x000fe400078e3cff */
[----:B------:R-:W-:Y:S02]  /*0d30*/  @P0 LOP3.LUT R4, R4, R25, RZ, 0x3c, !PT ;  /* 0x0000001904040212 */ /* 0x000fe400078e3cff */
[----:B------:R-:W-:Y:S01]  /*0d40*/  @P0 LOP3.LUT R5, R5, R24, RZ, 0x3c, !PT ;  /* 0x0000001805050212 */ /* 0x000fe200078e3cff */
[----:B------:R-:W-:Y:S06]  /*0d50*/  @P1 BRA `(.L_x_5) ;  /* 0xfffffff400481947 */ /* 0x000fec000383ffff */
[----:B------:R-:W-:-:S05]  /*0d60*/  VIADD R17, R17, 0x1 ;  /* 0x0000000111117836 */ /* 0x000fca0000000000 */
[----:B------:R-:W-:-:S13]  /*0d70*/  ISETP.NE.AND P0, PT, R17, 0x5, PT ;  /* 0x000000051100780c */ /* 0x000fda0003f05270 */
[----:B------:R-:W-:Y:S05]  /*0d80*/  @P0 BRA `(.L_x_6) ;  /* 0xfffffff400300947 */ /* 0x000fea000383ffff */
[----:B------:R0:W-:Y:S01]  /*0d90*/  STG.E.64 desc[UR4][R6.64+0x8], R4 ;  /* 0x0000080406007986 */ /* 0x0001e2000c101b04 */
[----:B------:R-:W-:Y:S01]  /*0da0*/  VIADD R14, R14, 0x1 ;  /* 0x000000010e0e7836 */ /* 0x000fe20000000000 */
[----:B------:R-:W-:Y:S02]  /*0db0*/  LOP3.LUT R11, R13, 0x3, RZ, 0xc0, !PT ;  /* 0x000000030d0b7812 */ /* 0x000fe400078ec0ff */
[----:B------:R0:W-:Y:S02]  /*0dc0*/  STG.E.64 desc[UR4][R6.64+0x10], R2 ;  /* 0x0000100206007986 */ /* 0x0001e4000c101b04 */
[----:B------:R-:W-:Y:S02]  /*0dd0*/  ISETP.GE.U32.AND P0, PT, R14, R11, PT ;  /* 0x0000000b0e00720c */ /* 0x000fe40003f06070 */
[----:B------:R0:W-:Y:S11]  /*0de0*/  STG.E desc[UR4][R6.64+0x4], R15 ;  /* 0x0000040f06007986 */ /* 0x0001f6000c101904 */
[----:B------:R-:W-:Y:S05]  /*0df0*/  @!P0 BRA `(.L_x_7) ;  /* 0xfffffff400048947 */ /* 0x000fea000383ffff */
.L_x_4:
[----:B------:R-:W-:Y:S05]  /*0e00*/  BSYNC.RECONVERGENT B1 ;  /* 0x0000000000017941 */ /* 0x000fea0003800200 */
.L_x_3:
[C---:B------:R-:W-:Y:S01]  /*0e10*/  ISETP.GT.U32.AND P0, PT, R13.reuse, 0x3, PT ;  /* 0x000000030d00780c */ /* 0x040fe20003f04070 */
[----:B------:R-:W-:Y:S01]  /*0e20*/  VIADD R12, R12, 0x1 ;  /* 0x000000010c0c7836 */ /* 0x000fe20000000000 */
[--C-:B------:R-:W-:Y:S02]  /*0e30*/  SHF.R.U64 R13, R13, 0x2, R0.reuse ;  /* 0x000000020d0d7819 */ /* 0x100fe40000001200 */
[----:B------:R-:W-:Y:S02]  /*0e40*/  ISETP.GT.U32.AND.EX P0, PT, R0, RZ, PT, P0 ;  /* 0x000000ff0000720c */ /* 0x000fe40003f04100 */
[----:B------:R-:W-:-:S11]  /*0e50*/  SHF.R.U32.HI R0, RZ, 0x2, R0 ;  /* 0x00000002ff007819 */ /* 0x000fd60000011600 */
[----:B------:R-:W-:Y:S05]  /*0e60*/  @P0 BRA `(.L_x_8) ;  /* 0xfffffff000c80947 */ /* 0x000fea000383ffff */
.L_x_2:
[----:B------:R-:W-:Y:S05]  /*0e70*/  BSYNC.RECONVERGENT B0 ;  /* 0x0000000000007941 */ /* 0x000fea0003800200 */
.L_x_1:
[----:B------:R-:W-:Y:S04]  /*0e80*/  STG.E.64 desc[UR4][R6.64+0x18], RZ ;  /* 0x000018ff06007986 */ /* 0x000fe8000c101b04 */
[----:B------:R-:W-:Y:S04]  /*0e90*/  STG.E desc[UR4][R6.64+0x20], RZ ;  /* 0x000020ff06007986 */ /* 0x000fe8000c101904 */
[----:B------:R-:W-:Y:S01]  /*0ea0*/  STG.E.64 desc[UR4][R6.64+0x28], RZ ;  /* 0x000028ff06007986 */ /* 0x000fe2000c101b04 */
[----:B------:R-:W-:Y:S05]  /*0eb0*/  EXIT ;  /* 0x000000000000794d */ /* 0x000fea0003800000 */
.L_x_9:
        /* <DEDUP_REMOVED lines=12> */
.L_x_11:


//--------------------- .nv.global.init           --------------------------
	.section	.nv.global.init,"aw",@progbits
	.align	4
.nv.global.init:
	.type		mrg32k3aM1SubSeq,@object
	.size		mrg32k3aM1SubSeq,(mrg32k3aM2SubSeq - mrg32k3aM1SubSeq)
mrg32k3aM1SubSeq:
        /*0000*/ 	.byte	0x0b, 0xcc, 0xee, 0x04, 0x73, 0x29, 0x8b, 0x6f, 0xf6, 0x53, 0x03, 0xf6, 0x23, 0xf6, 0xea, 0xda
        /* <DEDUP_REMOVED lines=125> */
	.type		mrg32k3aM2SubSeq,@object
	.size		mrg32k3aM2SubSeq,(mrg32k3aM1 - mrg32k3aM2SubSeq)
mrg32k3aM2SubSeq:
        /* <DEDUP_REMOVED lines=126> */
	.type		mrg32k3aM1,@object
	.size		mrg32k3aM1,(mrg32k3aM1Seq - mrg32k3aM1)
mrg32k3aM1:
        /* <DEDUP_REMOVED lines=144> */
	.type		mrg32k3aM1Seq,@object
	.size		mrg32k3aM1Seq,(mrg32k3aM2 - mrg32k3aM1Seq)
mrg32k3aM1Seq:
        /* <DEDUP_REMOVED lines=144> */
	.type		mrg32k3aM2,@object
	.size		mrg32k3aM2,(mrg32k3aM2Seq - mrg32k3aM2)
mrg32k3aM2:
        /* <DEDUP_REMOVED lines=144> */
	.type		mrg32k3aM2Seq,@object
	.size		mrg32k3aM2Seq,(precalc_xorwow_matrix - mrg32k3aM2Seq)
mrg32k3aM2Seq:
        /* <DEDUP_REMOVED lines=144> */
	.type		precalc_xorwow_matrix,@object
	.size		precalc_xorwow_matrix,(precalc_xorwow_offset_matrix - precalc_xorwow_matrix)
precalc_xorwow_matrix:
        /* <DEDUP_REMOVED lines=6400> */
	.type		precalc_xorwow_offset_matrix,@object
	.size		precalc_xorwow_offset_matrix,(.L_1 - precalc_xorwow_offset_matrix)
precalc_xorwow_offset_matrix:
        /* <DEDUP_REMOVED lines=6400> */
.L_1:


//--------------------- .nv.shared.reserved.0     --------------------------
	.section	.nv.shared.reserved.0,"aw",@nobits
	.weak		__nv_reservedSMEM_offset_0_alias
	.size		__nv_reservedSMEM_offset_0_alias, 0, 64
	.other		__nv_reservedSMEM_offset_0_alias,@"STO_CUDA_RESERVED_SHARED STV_DEFAULT"
__nv_reservedSMEM_offset_0_alias:
	.zero		0
	.zero		64


//--------------------- .nv.constant0._Z7randomsP17curandStateXORWOWPi --------------------------
	.section	.nv.constant0._Z7randomsP17curandStateXORWOWPi,"a",@progbits
	.sectionflags	@""
	.align	4
.nv.constant0._Z7randomsP17curandStateXORWOWPi:
	.zero		912


//--------------------- .nv.constant0._Z4initjP17curandStateXORWOW --------------------------
	.section	.nv.constant0._Z4initjP17curandStateXORWOW,"a",@progbits
	.sectionflags	@""
	.align	4
.nv.constant0._Z4initjP17curandStateXORWOW:
	.zero		912


//--------------------- SYMBOLS --------------------------

	.type		.nv.reservedSmem.offset0,@object
	.size		.nv.reservedSmem.offset0,0x4
